//
// Generated by NVIDIA NVVM Compiler
//
// Compiler Build ID: CL-36424714
// Cuda compilation tools, release 13.0, V13.0.88
// Based on NVVM 20.0.0
//

.version 9.0
.target sm_100
.address_size 64


.func  (.param .b32 func_retval0) _Z11quickSelectPiiii(
	.param .b64 _Z11quickSelectPiiii_param_0,
	.param .b32 _Z11quickSelectPiiii_param_1,
	.param .b32 _Z11quickSelectPiiii_param_2,
	.param .b32 _Z11quickSelectPiiii_param_3
)
{
	.reg .pred 	%p<17>;
	.reg .b32 	%r<78>;
	.reg .b64 	%rd<26>;

	ld.param.u64 	%rd7, [_Z11quickSelectPiiii_param_0];
	ld.param.u32 	%r62, [_Z11quickSelectPiiii_param_1];
	ld.param.u32 	%r64, [_Z11quickSelectPiiii_param_2];
	ld.param.u32 	%r46, [_Z11quickSelectPiiii_param_3];
	cvta.to.global.u64 	%rd1, %rd7;
	add.s64 	%rd2, %rd1, 8;
$L__BB0_1:
	add.s32 	%r3, %r62, -1;
	not.b32 	%r4, %r62;
	mul.wide.s32 	%rd8, %r62, 4;
	add.s64 	%rd3, %rd1, %rd8;
	add.s32 	%r5, %r62, 1;
	add.s32 	%r6, %r62, 2;
	add.s32 	%r7, %r62, 3;
$L__BB0_2:
	mov.u32 	%r8, %r64;
	setp.le.s32 	%p1, %r8, %r62;
	@%p1 bra 	$L__BB0_25;
	add.s32 	%r48, %r8, -1;
	mul.wide.s32 	%rd11, %r8, 4;
	add.s64 	%rd4, %rd1, %rd11;
	ld.global.u32 	%r9, [%rd4+-4];
	setp.ge.s32 	%p2, %r62, %r48;
	mov.u32 	%r72, %r3;
	@%p2 bra 	$L__BB0_22;
	add.s32 	%r50, %r8, %r4;
	and.b32  	%r10, %r50, 3;
	setp.eq.s32 	%p3, %r10, 0;
	mov.u32 	%r66, %r62;
	mov.u32 	%r72, %r3;
	@%p3 bra 	$L__BB0_11;
	ld.global.u32 	%r51, [%rd3];
	setp.lt.s32 	%p4, %r51, %r9;
	selp.b32 	%r72, %r62, %r3, %p4;
	setp.eq.s32 	%p5, %r10, 1;
	mov.u32 	%r66, %r5;
	@%p5 bra 	$L__BB0_11;
	ld.global.u32 	%r12, [%rd3+4];
	setp.ge.s32 	%p6, %r12, %r9;
	@%p6 bra 	$L__BB0_8;
	add.s32 	%r13, %r72, 1;
	mul.wide.s32 	%rd12, %r72, 4;
	add.s64 	%rd13, %rd1, %rd12;
	ld.global.u32 	%r52, [%rd13+4];
	st.global.u32 	[%rd13+4], %r12;
	st.global.u32 	[%rd3+4], %r52;
	mov.u32 	%r72, %r13;
$L__BB0_8:
	setp.eq.s32 	%p7, %r10, 2;
	mov.u32 	%r66, %r6;
	@%p7 bra 	$L__BB0_11;
	ld.global.u32 	%r15, [%rd3+8];
	setp.ge.s32 	%p8, %r15, %r9;
	mov.u32 	%r66, %r7;
	@%p8 bra 	$L__BB0_11;
	add.s32 	%r16, %r72, 1;
	mul.wide.s32 	%rd14, %r72, 4;
	add.s64 	%rd15, %rd1, %rd14;
	ld.global.u32 	%r53, [%rd15+4];
	st.global.u32 	[%rd15+4], %r15;
	st.global.u32 	[%rd3+8], %r53;
	mov.u32 	%r66, %r7;
	mov.u32 	%r72, %r16;
$L__BB0_11:
	sub.s32 	%r54, %r8, %r62;
	add.s32 	%r55, %r54, -2;
	setp.lt.u32 	%p9, %r55, 3;
	@%p9 bra 	$L__BB0_22;
	sub.s32 	%r69, %r66, %r8;
$L__BB0_13:
	mul.wide.s32 	%rd16, %r66, 4;
	add.s64 	%rd5, %rd2, %rd16;
	ld.global.u32 	%r24, [%rd5+-8];
	setp.ge.s32 	%p10, %r24, %r9;
	@%p10 bra 	$L__BB0_15;
	add.s32 	%r25, %r72, 1;
	mul.wide.s32 	%rd17, %r72, 4;
	add.s64 	%rd18, %rd1, %rd17;
	ld.global.u32 	%r56, [%rd18+4];
	st.global.u32 	[%rd18+4], %r24;
	st.global.u32 	[%rd5+-8], %r56;
	mov.u32 	%r72, %r25;
$L__BB0_15:
	ld.global.u32 	%r27, [%rd5+-4];
	setp.ge.s32 	%p11, %r27, %r9;
	@%p11 bra 	$L__BB0_17;
	add.s32 	%r28, %r72, 1;
	mul.wide.s32 	%rd19, %r72, 4;
	add.s64 	%rd20, %rd1, %rd19;
	ld.global.u32 	%r57, [%rd20+4];
	st.global.u32 	[%rd20+4], %r27;
	st.global.u32 	[%rd5+-4], %r57;
	mov.u32 	%r72, %r28;
$L__BB0_17:
	ld.global.u32 	%r30, [%rd5];
	setp.ge.s32 	%p12, %r30, %r9;
	@%p12 bra 	$L__BB0_19;
	add.s32 	%r31, %r72, 1;
	mul.wide.s32 	%rd21, %r72, 4;
	add.s64 	%rd22, %rd1, %rd21;
	ld.global.u32 	%r58, [%rd22+4];
	st.global.u32 	[%rd22+4], %r30;
	st.global.u32 	[%rd5], %r58;
	mov.u32 	%r72, %r31;
$L__BB0_19:
	ld.global.u32 	%r33, [%rd5+4];
	setp.ge.s32 	%p13, %r33, %r9;
	@%p13 bra 	$L__BB0_21;
	add.s32 	%r34, %r72, 1;
	mul.wide.s32 	%rd23, %r72, 4;
	add.s64 	%rd24, %rd1, %rd23;
	ld.global.u32 	%r59, [%rd24+4];
	st.global.u32 	[%rd24+4], %r33;
	st.global.u32 	[%rd5+4], %r59;
	mov.u32 	%r72, %r34;
$L__BB0_21:
	add.s32 	%r66, %r66, 4;
	add.s32 	%r69, %r69, 4;
	setp.ne.s32 	%p14, %r69, -1;
	@%p14 bra 	$L__BB0_13;
$L__BB0_22:
	add.s32 	%r64, %r72, 1;
	mul.wide.s32 	%rd25, %r72, 4;
	add.s64 	%rd6, %rd1, %rd25;
	ld.global.u32 	%r60, [%rd6+4];
	ld.global.u32 	%r61, [%rd4+-4];
	st.global.u32 	[%rd6+4], %r61;
	st.global.u32 	[%rd4+-4], %r60;
	setp.le.s32 	%p15, %r46, %r72;
	@%p15 bra 	$L__BB0_2;
	setp.gt.s32 	%p16, %r46, %r64;
	add.s32 	%r62, %r72, 2;
	mov.u32 	%r64, %r8;
	@%p16 bra 	$L__BB0_1;
	ld.global.u32 	%r77, [%rd6+4];
	bra.uni 	$L__BB0_26;
$L__BB0_25:
	ld.global.u32 	%r47, [%rd3];
	mul.wide.s32 	%rd9, %r47, 4;
	add.s64 	%rd10, %rd1, %rd9;
	ld.global.u32 	%r77, [%rd10];
$L__BB0_26:
	st.param.b32 	[func_retval0], %r77;
	ret;

}
	// .globl	_Z10findMedianPiS_iii
.visible .entry _Z10findMedianPiS_iii(
	.param .u64 .ptr .align 1 _Z10findMedianPiS_iii_param_0,
	.param .u64 .ptr .align 1 _Z10findMedianPiS_iii_param_1,
	.param .u32 _Z10findMedianPiS_iii_param_2,
	.param .u32 _Z10findMedianPiS_iii_param_3,
	.param .u32 _Z10findMedianPiS_iii_param_4
)
{
	.reg .b32 	%r<14>;
	.reg .b64 	%rd<6>;
	.reg .b64 	%fd<5>;

	ld.param.u64 	%rd1, [_Z10findMedianPiS_iii_param_0];
	ld.param.u64 	%rd2, [_Z10findMedianPiS_iii_param_1];
	ld.param.u32 	%r1, [_Z10findMedianPiS_iii_param_2];
	ld.param.u32 	%r2, [_Z10findMedianPiS_iii_param_3];
	cvta.to.global.u64 	%rd3, %rd1;
	mov.u32 	%r3, %tid.x;
	cvt.rn.f64.s32 	%fd1, %r1;
	cvt.rn.f64.s32 	%fd2, %r2;
	div.rn.f64 	%fd3, %fd1, %fd2;
	cvt.rpi.f64.f64 	%fd4, %fd3;
	cvt.rzi.s32.f64 	%r4, %fd4;
	mul.lo.s32 	%r5, %r4, %r3;
	add.s32 	%r6, %r5, %r4;
	shr.u32 	%r7, %r4, 31;
	add.s32 	%r8, %r4, %r7;
	shr.s32 	%r9, %r8, 1;
	add.s32 	%r10, %r5, %r9;
	min.s32 	%r11, %r6, %r1;
	{ // callseq 0, 0
	.param .b64 param0;
	st.param.b64 	[param0], %rd2;
	.param .b32 param1;
	st.param.b32 	[param1], %r5;
	.param .b32 param2;
	st.param.b32 	[param2], %r11;
	.param .b32 param3;
	st.param.b32 	[param3], %r10;
	.param .b32 retval0;
	call.uni (retval0), 
	_Z11quickSelectPiiii, 
	(
	param0, 
	param1, 
	param2, 
	param3
	);
	ld.param.b32 	%r12, [retval0];
	} // callseq 0
	mul.wide.u32 	%rd4, %r3, 4;
	add.s64 	%rd5, %rd3, %rd4;
	st.global.u32 	[%rd5], %r12;
	ret;

}


// ===== COMPILED SASS (sm_100) =====

	.target	sm_100

	.elftype	@"ET_EXEC"


//--------------------- .note.nv.tkinfo           --------------------------
	.section	.note.nv.tkinfo,"",@"SHT_NOTE"
	.sectionflags	@"SHF_NOTE_NV_TKINFO"
	.tkinfo
        /*0018*/ 	.word	0x00000002
        /*0030*/ 	.string	""
        /*0030*/ 	.string	"ptxas"
        /*0030*/ 	.string	"Cuda compilation tools, release 13.0, V13.0.88"
        /*0030*/ 	.string	"Build cuda_13.0.r13.0/compiler.36424714_0"
        /*0030*/ 	.string	"-arch sm_100 -m 64 "



//--------------------- .note.nv.cuinfo           --------------------------
	.section	.note.nv.cuinfo,"",@"SHT_NOTE"
	.sectionflags	@"SHF_NOTE_NV_CUINFO"
        /*0018*/ 	.short	0x0002
        /*001a*/ 	.short	0x0064
        /*001c*/ 	.short	0x0082
	.zero		2


//--------------------- .nv.info                  --------------------------
	.section	.nv.info,"",@"SHT_CUDA_INFO"
	.align	4


	//----- nvinfo : EIATTR_REGCOUNT
	.align		4
        /*0000*/ 	.byte	0x04, 0x2f
        /*0002*/ 	.short	(.L_1 - .L_0)
	.align		4
.L_0:
        /*0004*/ 	.word	index@(_Z10findMedianPiS_iii)
        /*0008*/ 	.word	0x00000020


	//----- nvinfo : EIATTR_FRAME_SIZE
	.align		4
.L_1:
        /*000c*/ 	.byte	0x04, 0x11
        /*000e*/ 	.short	(.L_3 - .L_2)
	.align		4
.L_2:
        /*0010*/ 	.word	index@($__internal_0_$__cuda_sm20_div_rn_f64_full)
        /*0014*/ 	.word	0x00000000


	//----- nvinfo : EIATTR_FRAME_SIZE
	.align		4
.L_3:
        /*0018*/ 	.byte	0x04, 0x11
        /*001a*/ 	.short	(.L_5 - .L_4)
	.align		4
.L_4:
        /*001c*/ 	.word	index@($_Z10findMedianPiS_iii$_Z11quickSelectPiiii)
        /*0020*/ 	.word	0x00000000


	//----- nvinfo : EIATTR_FRAME_SIZE
	.align		4
.L_5:
        /*0024*/ 	.byte	0x04, 0x11
        /*0026*/ 	.short	(.L_7 - .L_6)
	.align		4
.L_6:
        /*0028*/ 	.word	index@(_Z10findMedianPiS_iii)
        /*002c*/ 	.word	0x00000000


	//----- nvinfo : EIATTR_MIN_STACK_SIZE
	.align		4
.L_7:
        /*0030*/ 	.byte	0x04, 0x12
        /*0032*/ 	.short	(.L_9 - .L_8)
	.align		4
.L_8:
        /*0034*/ 	.word	index@(_Z10findMedianPiS_iii)
        /*0038*/ 	.word	0x00000000
.L_9:


//--------------------- .nv.compat                --------------------------
	.section	.nv.compat,"",@"SHT_CUDA_COMPAT_INFO"
	.align	4
        /*0000*/ 	.byte	0x02, 0x09, 0x00, 0x00, 0x02, 0x02, 0x01, 0x00, 0x02, 0x05, 0x05, 0x00, 0x03, 0x07, 0x01, 0x01
        /*0010*/ 	.byte	0x02, 0x03, 0x00, 0x00, 0x02, 0x06, 0x01, 0x00, 0x04, 0x0b, 0x08, 0x00, 0x01, 0x00, 0x00, 0x00
        /*0020*/ 	.byte	0x00, 0x00, 0x00, 0x00


//--------------------- .nv.info._Z10findMedianPiS_iii --------------------------
	.section	.nv.info._Z10findMedianPiS_iii,"",@"SHT_CUDA_INFO"
	.sectionflags	@""
	.align	4


	//----- nvinfo : EIATTR_CUDA_API_VERSION
	.align		4
        /*0000*/ 	.byte	0x04, 0x37
        /*0002*/ 	.short	(.L_11 - .L_10)
.L_10:
        /*0004*/ 	.word	0x00000082


	//----- nvinfo : EIATTR_KPARAM_INFO
	.align		4
.L_11:
        /*0008*/ 	.byte	0x04, 0x17
        /*000a*/ 	.short	(.L_13 - .L_12)
.L_12:
        /*000c*/ 	.word	0x00000000
        /*0010*/ 	.short	0x0004
        /*0012*/ 	.short	0x0018
        /*0014*/ 	.byte	0x00, 0xf0, 0x11, 0x00


	//----- nvinfo : EIATTR_KPARAM_INFO
	.align		4
.L_13:
        /*0018*/ 	.byte	0x04, 0x17
        /*001a*/ 	.short	(.L_15 - .L_14)
.L_14:
        /*001c*/ 	.word	0x00000000
        /*0020*/ 	.short	0x0003
        /*0022*/ 	.short	0x0014
        /*0024*/ 	.byte	0x00, 0xf0, 0x11, 0x00


	//----- nvinfo : EIATTR_KPARAM_INFO
	.align		4
.L_15:
        /*0028*/ 	.byte	0x04, 0x17
        /*002a*/ 	.short	(.L_17 - .L_16)
.L_16:
        /*002c*/ 	.word	0x00000000
        /*0030*/ 	.short	0x0002
        /*0032*/ 	.short	0x0010
        /*0034*/ 	.byte	0x00, 0xf0, 0x11, 0x00


	//----- nvinfo : EIATTR_KPARAM_INFO
	.align		4
.L_17:
        /*0038*/ 	.byte	0x04, 0x17
        /*003a*/ 	.short	(.L_19 - .L_18)
.L_18:
        /*003c*/ 	.word	0x00000000
        /*0040*/ 	.short	0x0001
        /*0042*/ 	.short	0x0008
        /*0044*/ 	.byte	0x00, 0xf5, 0x21, 0x00


	//----- nvinfo : EIATTR_KPARAM_INFO
	.align		4
.L_19:
        /*0048*/ 	.byte	0x04, 0x17
        /*004a*/ 	.short	(.L_21 - .L_20)
.L_20:
        /*004c*/ 	.word	0x00000000
        /*0050*/ 	.short	0x0000
        /*0052*/ 	.short	0x0000
        /*0054*/ 	.byte	0x00, 0xf5, 0x21, 0x00


	//----- nvinfo : EIATTR_SPARSE_MMA_MASK
	.align		4
.L_21:
        /*0058*/ 	.byte	0x03, 0x50
        /*005a*/ 	.short	0x0000


	//----- nvinfo : EIATTR_MAXREG_COUNT
	.align		4
        /*005c*/ 	.byte	0x03, 0x1b
        /*005e*/ 	.short	0x00ff


	//----- nvinfo : EIATTR_MERCURY_ISA_VERSION
	.align		4
        /*0060*/ 	.byte	0x03, 0x5f
        /*0062*/ 	.short	0x0101


	//----- nvinfo : EIATTR_VRC_CTA_INIT_COUNT
	.align		4
        /*0064*/ 	.byte	0x02, 0x4a
	.zero		1
	.zero		1


	//----- nvinfo : EIATTR_EXIT_INSTR_OFFSETS
	.align		4
        /*0068*/ 	.byte	0x04, 0x1c
        /*006a*/ 	.short	(.L_23 - .L_22)


	//   ....[0]....
.L_22:
        /*006c*/ 	.word	0x00000230


	//----- nvinfo : EIATTR_CRS_STACK_SIZE
	.align		4
.L_23:
        /*0070*/ 	.byte	0x04, 0x1e
        /*0072*/ 	.short	(.L_25 - .L_24)
.L_24:
        /*0074*/ 	.word	0x00000000


	//----- nvinfo : EIATTR_CBANK_PARAM_SIZE
	.align		4
.L_25:
        /*0078*/ 	.byte	0x03, 0x19
        /*007a*/ 	.short	0x001c


	//----- nvinfo : EIATTR_PARAM_CBANK
	.align		4
        /*007c*/ 	.byte	0x04, 0x0a
        /*007e*/ 	.short	(.L_27 - .L_26)
	.align		4
.L_26:
        /*0080*/ 	.word	index@(.nv.constant0._Z10findMedianPiS_iii)
        /*0084*/ 	.short	0x0380
        /*0086*/ 	.short	0x001c


	//----- nvinfo : EIATTR_SW_WAR
	.align		4
.L_27:
        /*0088*/ 	.byte	0x04, 0x36
        /*008a*/ 	.short	(.L_29 - .L_28)
.L_28:
        /*008c*/ 	.word	0x00000008
.L_29:


//--------------------- .nv.callgraph             --------------------------
	.section	.nv.callgraph,"",@"SHT_CUDA_CALLGRAPH"
	.align	4
	.sectionentsize	8
	.align		4
        /*0000*/ 	.word	0x00000000
	.align		4
        /*0004*/ 	.word	0xffffffff
	.align		4
        /*0008*/ 	.word	0x00000000
	.align		4
        /*000c*/ 	.word	0xfffffffe
	.align		4
        /*0010*/ 	.word	0x00000000
	.align		4
        /*0014*/ 	.word	0xfffffffd
	.align		4
        /*0018*/ 	.word	0x00000000
	.align		4
        /*001c*/ 	.word	0xfffffffc


//--------------------- .text._Z10findMedianPiS_iii --------------------------
	.section	.text._Z10findMedianPiS_iii,"ax",@progbits
	.align	128
        .global         _Z10findMedianPiS_iii
        .type           _Z10findMedianPiS_iii,@function
        .size           _Z10findMedianPiS_iii,(.L_x_21 - _Z10findMedianPiS_iii)
        .other          _Z10findMedianPiS_iii,@"STO_CUDA_ENTRY STV_DEFAULT"
_Z10findMedianPiS_iii:
.text._Z10findMedianPiS_iii:
[----:B------:R-:W-:Y:S01]  /*0000*/  LDC R1, c[0x0][0x37c] ;  /* 0x0000df00ff017b82 */ /* 0x000fe20000000800 */
[----:B------:R-:W0:Y:S01]  /*0010*/  LDCU.64 UR4, c[0x0][0x390] ;  /* 0x00007200ff0477ac */ /* 0x000e220008000a00 */
[----:B------:R-:W-:Y:S01]  /*0020*/  IMAD.MOV.U32 R2, RZ, RZ, 0x1 ;  /* 0x00000001ff027424 */ /* 0x000fe200078e00ff */
[----:B0-----:R-:W0:Y:S08]  /*0030*/  I2F.F64 R6, UR5 ;  /* 0x0000000500067d12 */ /* 0x001e300008201c00 */
[----:B------:R-:W1:Y:S08]  /*0040*/  I2F.F64 R8, UR4 ;  /* 0x0000000400087d12 */ /* 0x000e700008201c00 */
[----:B0-----:R-:W0:Y:S01]  /*0050*/  MUFU.RCP64H R3, R7 ;  /* 0x0000000700037308 */ /* 0x001e220000001800 */
[----:B-1----:R-:W-:Y:S01]  /*0060*/  FSETP.GEU.AND P1, PT, |R9|, 6.5827683646048100446e-37, PT ;  /* 0x036000000900780b */ /* 0x002fe20003f2e200 */
[----:B0-----:R-:W-:-:S08]  /*0070*/  DFMA R4, -R6, R2, 1 ;  /* 0x3ff000000604742b */ /* 0x001fd00000000102 */
[----:B------:R-:W-:-:S08]  /*0080*/  DFMA R4, R4, R4, R4 ;  /* 0x000000040404722b */ /* 0x000fd00000000004 */
[----:B------:R-:W-:-:S08]  /*0090*/  DFMA R4, R2, R4, R2 ;  /* 0x000000040204722b */ /* 0x000fd00000000002 */
[----:B------:R-:W-:-:S08]  /*00a0*/  DFMA R2, -R6, R4, 1 ;  /* 0x3ff000000602742b */ /* 0x000fd00000000104 */
[----:B------:R-:W-:Y:S02]  /*00b0*/  DFMA R4, R4, R2, R4 ;  /* 0x000000020404722b */ /* 0x000fe40000000004 */
[----:B------:R-:W0:Y:S06]  /*00c0*/  S2R R2, SR_TID.X ;  /* 0x0000000000027919 */ /* 0x000e2c0000002100 */
[----:B------:R-:W-:-:S08]  /*00d0*/  DMUL R10, R8, R4 ;  /* 0x00000004080a7228 */ /* 0x000fd00000000000 */
[----:B------:R-:W-:-:S08]  /*00e0*/  DFMA R12, -R6, R10, R8 ;  /* 0x0000000a060c722b */ /* 0x000fd00000000108 */
[----:B------:R-:W-:-:S10]  /*00f0*/  DFMA R4, R4, R12, R10 ;  /* 0x0000000c0404722b */ /* 0x000fd4000000000a */
[----:B------:R-:W-:-:S05]  /*0100*/  FFMA R0, RZ, R7, R5 ;  /* 0x00000007ff007223 */ /* 0x000fca0000000005 */
[----:B------:R-:W-:-:S13]  /*0110*/  FSETP.GT.AND P0, PT, |R0|, 1.469367938527859385e-39, PT ;  /* 0x001000000000780b */ /* 0x000fda0003f04200 */
[----:B0-----:R-:W-:Y:S05]  /*0120*/  @P0 BRA P1, `(.L_x_0) ;  /* 0x0000000000100947 */ /* 0x001fea0000800000 */
[----:B------:R-:W-:-:S07]  /*0130*/  MOV R0, 0x150 ;  /* 0x0000015000007802 */ /* 0x000fce0000000f00 */
[----:B------:R-:W-:Y:S05]  /*0140*/  CALL.REL.NOINC `($__internal_0_$__cuda_sm20_div_rn_f64_full) ;  /* 0x0000000800587944 */ /* 0x000fea0003c00000 */
[----:B------:R-:W-:Y:S02]  /*0150*/  IMAD.MOV.U32 R4, RZ, RZ, R14 ;  /* 0x000000ffff047224 */ /* 0x000fe400078e000e */
[----:B------:R-:W-:-:S07]  /*0160*/  IMAD.MOV.U32 R5, RZ, RZ, R15 ;  /* 0x000000ffff057224 */ /* 0x000fce00078e000f */
.L_x_0:
[----:B------:R-:W0:Y:S01]  /*0170*/  F2I.F64.CEIL R5, R4 ;  /* 0x0000000400057311 */ /* 0x000e220000309100 */
[----:B------:R-:W1:Y:S01]  /*0180*/  LDCU UR4, c[0x0][0x390] ;  /* 0x00007200ff0477ac */ /* 0x000e620008000800 */
[----:B------:R-:W-:Y:S01]  /*0190*/  MOV R0, 0x200 ;  /* 0x0000020000007802 */ /* 0x000fe20000000f00 */
[----:B------:R-:W2:Y:S01]  /*01a0*/  LDCU.64 UR8, c[0x0][0x358] ;  /* 0x00006b00ff0877ac */ /* 0x000ea20008000a00 */
[C---:B0-----:R-:W-:Y:S01]  /*01b0*/  IMAD R4, R5.reuse, R2, RZ ;  /* 0x0000000205047224 */ /* 0x041fe200078e02ff */
[----:B------:R-:W-:-:S04]  /*01c0*/  LEA.HI R3, R5, R5, RZ, 0x1 ;  /* 0x0000000505037211 */ /* 0x000fc800078f08ff */
[----:B------:R-:W-:Y:S02]  /*01d0*/  LEA.HI.SX32 R3, R3, R4, 0x1f ;  /* 0x0000000403037211 */ /* 0x000fe400078ffaff */
[----:B-12---:R-:W-:-:S07]  /*01e0*/  VIADDMNMX R21, R4, R5, UR4, PT ;  /* 0x0000000404157e46 */ /* 0x006fce000b800105 */
[----:B------:R-:W-:Y:S05]  /*01f0*/  CALL.REL.NOINC `($_Z10findMedianPiS_iii$_Z11quickSelectPiiii) ;  /* 0x0000000000107944 */ /* 0x000fea0003c00000 */
[----:B------:R-:W0:Y:S02]  /*0200*/  LDC.64 R4, c[0x0][0x380] ;  /* 0x0000e000ff047b82 */ /* 0x000e240000000a00 */
[----:B0-----:R-:W-:-:S05]  /*0210*/  IMAD.WIDE.U32 R2, R2, 0x4, R4 ;  /* 0x0000000402027825 */ /* 0x001fca00078e0004 */
[----:B------:R-:W-:Y:S01]  /*0220*/  STG.E desc[UR8][R2.64], R7 ;  /* 0x0000000702007986 */ /* 0x000fe2000c101908 */
[----:B------:R-:W-:Y:S05]  /*0230*/  EXIT ;  /* 0x000000000000794d */ /* 0x000fea0003800000 */
        .type           $_Z10findMedianPiS_iii$_Z11quickSelectPiiii,@function
        .size           $_Z10findMedianPiS_iii$_Z11quickSelectPiiii,($__internal_0_$__cuda_sm20_div_rn_f64_full - $_Z10findMedianPiS_iii$_Z11quickSelectPiiii)
$_Z10findMedianPiS_iii$_Z11quickSelectPiiii:
[----:B------:R-:W0:Y:S01]  /*0240*/  LDCU.64 UR4, c[0x0][0x388] ;  /* 0x00007100ff0477ac */ /* 0x000e220008000a00 */
[----:B------:R-:W-:Y:S01]  /*0250*/  BSSY.RECONVERGENT B0, `(.L_x_1) ;  /* 0x0000080000007945 */ /* 0x000fe20003800200 */
[----:B------:R-:W1:Y:S01]  /*0260*/  LDCU.64 UR6, c[0x0][0x358] ;  /* 0x00006b00ff0677ac */ /* 0x000e620008000a00 */
[----:B0-----:R-:W-:-:S04]  /*0270*/  UIADD3 UR4, UP0, UPT, UR4, 0x8, URZ ;  /* 0x0000000804047890 */ /* 0x001fc8000ff1e0ff */
[----:B-1----:R-:W-:-:S12]  /*0280*/  UIADD3.X UR5, UPT, UPT, URZ, UR5, URZ, UP0, !UPT ;  /* 0x00000005ff057290 */ /* 0x002fd800087fe4ff */
.L_x_12:
[----:B0-----:R-:W0:Y:S01]  /*0290*/  LDC.64 R12, c[0x0][0x388] ;  /* 0x0000e200ff0c7b82 */ /* 0x001e220000000a00 */
[----:B------:R-:W-:Y:S01]  /*02a0*/  BSSY.RELIABLE B1, `(.L_x_2) ;  /* 0x0000070000017945 */ /* 0x000fe20003800100 */
[C---:B------:R-:W-:Y:S01]  /*02b0*/  VIADD R5, R4.reuse, 0xffffffff ;  /* 0xffffffff04057836 */ /* 0x040fe20000000000 */
[----:B------:R-:W-:Y:S01]  /*02c0*/  LOP3.LUT R6, RZ, R4, RZ, 0x33, !PT ;  /* 0x00000004ff067212 */ /* 0x000fe200078e33ff */
[C---:B------:R-:W-:Y:S02]  /*02d0*/  VIADD R7, R4.reuse, 0x1 ;  /* 0x0000000104077836 */ /* 0x040fe40000000000 */
[C---:B------:R-:W-:Y:S02]  /*02e0*/  VIADD R8, R4.reuse, 0x2 ;  /* 0x0000000204087836 */ /* 0x040fe40000000000 */
[C---:B------:R-:W-:Y:S02]  /*02f0*/  VIADD R9, R4.reuse, 0x3 ;  /* 0x0000000304097836 */ /* 0x040fe40000000000 */
[----:B0----5:R-:W-:-:S07]  /*0300*/  IMAD.WIDE R12, R4, 0x4, R12 ;  /* 0x00000004040c7825 */ /* 0x021fce00078e020c */
.L_x_11:
[----:B------:R-:W-:Y:S01]  /*0310*/  ISETP.GT.AND P0, PT, R21, R4, PT ;  /* 0x000000041500720c */ /* 0x000fe20003f04270 */
[----:B------:R-:W-:-:S12]  /*0320*/  IMAD.MOV.U32 R10, RZ, RZ, R21 ;  /* 0x000000ffff0a7224 */ /* 0x000fd800078e0015 */
[----:B------:R-:W-:Y:S05]  /*0330*/  @!P0 BREAK.RELIABLE B1 ;  /* 0x0000000000018942 */ /* 0x000fea0003800100 */
[----:B0----5:R-:W-:Y:S05]  /*0340*/  @!P0 BRA `(.L_x_3) ;  /* 0x0000000400b08947 */ /* 0x021fea0003800000 */
[----:B------:R-:W0:Y:S01]  /*0350*/  LDC.64 R16, c[0x0][0x388] ;  /* 0x0000e200ff107b82 */ /* 0x000e220000000a00 */
[C---:B------:R-:W-:Y:S01]  /*0360*/  IADD3 R11, PT, PT, R21.reuse, -0x1, RZ ;  /* 0xffffffff150b7810 */ /* 0x040fe20007ffe0ff */
[----:B------:R-:W-:Y:S03]  /*0370*/  BSSY.RECONVERGENT B2, `(.L_x_4) ;  /* 0x0000059000027945 */ /* 0x000fe60003800200 */
[----:B------:R-:W-:Y:S01]  /*0380*/  ISETP.GE.AND P0, PT, R4, R11, PT ;  /* 0x0000000b0400720c */ /* 0x000fe20003f06270 */
[----:B------:R-:W-:Y:S02]  /*0390*/  IMAD.MOV.U32 R11, RZ, RZ, R5 ;  /* 0x000000ffff0b7224 */ /* 0x000fe400078e0005 */
[----:B0-----:R-:W-:-:S10]  /*03a0*/  IMAD.WIDE R14, R21, 0x4, R16 ;  /* 0x00000004150e7825 */ /* 0x001fd400078e0210 */
[----:B------:R-:W-:Y:S05]  /*03b0*/  @P0 BRA `(.L_x_5) ;  /* 0x0000000400500947 */ /* 0x000fea0003800000 */
[----:B------:R0:W5:Y:S01]  /*03c0*/  LDG.E R22, desc[UR6][R14.64+-0x4] ;  /* 0xfffffc060e167981 */ /* 0x000162000c1e1900 */
[----:B------:R-:W-:Y:S01]  /*03d0*/  IMAD.IADD R11, R6, 0x1, R21 ;  /* 0x00000001060b7824 */ /* 0x000fe200078e0215 */
[----:B------:R-:W-:Y:S01]  /*03e0*/  BSSY.RECONVERGENT B3, `(.L_x_6) ;  /* 0x0000022000037945 */ /* 0x000fe20003800200 */
[----:B------:R-:W-:-:S03]  /*03f0*/  IMAD.MOV.U32 R23, RZ, RZ, R4 ;  /* 0x000000ffff177224 */ /* 0x000fc600078e0004 */
[----:B------:R-:W-:Y:S01]  /*0400*/  LOP3.LUT P0, R18, R11, 0x3, RZ, 0xc0, !PT ;  /* 0x000000030b127812 */ /* 0x000fe2000780c0ff */
[----:B------:R-:W-:-:S12]  /*0410*/  IMAD.MOV.U32 R11, RZ, RZ, R5 ;  /* 0x000000ffff0b7224 */ /* 0x000fd800078e0005 */
[----:B0-----:R-:W-:Y:S05]  /*0420*/  @!P0 BRA `(.L_x_7) ;  /* 0x0000000000748947 */ /* 0x001fea0003800000 */
[----:B------:R-:W2:Y:S01]  /*0430*/  LDG.E R11, desc[UR6][R12.64] ;  /* 0x000000060c0b7981 */ /* 0x000ea2000c1e1900 */
[----:B------:R-:W-:Y:S01]  /*0440*/  ISETP.NE.AND P1, PT, R18, 0x1, PT ;  /* 0x000000011200780c */ /* 0x000fe20003f25270 */
[----:B------:R-:W-:Y:S01]  /*0450*/  IMAD.MOV.U32 R23, RZ, RZ, R7 ;  /* 0x000000ffff177224 */ /* 0x000fe200078e0007 */
[----:B--2--5:R-:W-:-:S04]  /*0460*/  ISETP.GE.AND P0, PT, R11, R22, PT ;  /* 0x000000160b00720c */ /* 0x024fc80003f06270 */
[----:B------:R-:W-:-:S07]  /*0470*/  SEL R11, R4, R5, !P0 ;  /* 0x00000005040b7207 */ /* 0x000fce0004000000 */
[----:B------:R-:W-:Y:S05]  /*0480*/  @!P1 BRA `(.L_x_7) ;  /* 0x00000000005c9947 */ /* 0x000fea0003800000 */
[----:B------:R-:W2:Y:S01]  /*0490*/  LDG.E R25, desc[UR6][R12.64+0x4] ;  /* 0x000004060c197981 */ /* 0x000ea2000c1e1900 */
[----:B------:R-:W-:Y:S01]  /*04a0*/  BSSY.RECONVERGENT B4, `(.L_x_8) ;  /* 0x0000009000047945 */ /* 0x000fe20003800200 */
[----:B------:R-:W-:Y:S02]  /*04b0*/  ISETP.NE.AND P1, PT, R18, 0x2, PT ;  /* 0x000000021200780c */ /* 0x000fe40003f25270 */
[----:B--2---:R-:W-:-:S13]  /*04c0*/  ISETP.GE.AND P0, PT, R25, R22, PT ;  /* 0x000000161900720c */ /* 0x004fda0003f06270 */
[----:B------:R-:W-:Y:S05]  /*04d0*/  @P0 BRA `(.L_x_9) ;  /* 0x0000000000140947 */ /* 0x000fea0003800000 */
[----:B------:R-:W-:-:S05]  /*04e0*/  IMAD.WIDE R18, R11, 0x4, R16 ;  /* 0x000000040b127825 */ /* 0x000fca00078e0210 */
[----:B------:R-:W2:Y:S01]  /*04f0*/  LDG.E R23, desc[UR6][R18.64+0x4] ;  /* 0x0000040612177981 */ /* 0x000ea2000c1e1900 */
[----:B------:R-:W-:-:S03]  /*0500*/  VIADD R11, R11, 0x1 ;  /* 0x000000010b0b7836 */ /* 0x000fc60000000000 */
[----:B------:R0:W-:Y:S04]  /*0510*/  STG.E desc[UR6][R18.64+0x4], R25 ;  /* 0x0000041912007986 */ /* 0x0001e8000c101906 */
[----:B--2---:R0:W-:Y:S02]  /*0520*/  STG.E desc[UR6][R12.64+0x4], R23 ;  /* 0x000004170c007986 */ /* 0x0041e4000c101906 */
.L_x_9:
[----:B------:R-:W-:Y:S05]  /*0530*/  BSYNC.RECONVERGENT B4 ;  /* 0x0000000000047941 */ /* 0x000fea0003800200 */
.L_x_8:
[----:B0-----:R-:W-:Y:S01]  /*0540*/  IMAD.MOV.U32 R23, RZ, RZ, R8 ;  /* 0x000000ffff177224 */ /* 0x001fe200078e0008 */
[----:B------:R-:W-:Y:S06]  /*0550*/  @!P1 BRA `(.L_x_7) ;  /* 0x0000000000289947 */ /* 0x000fec0003800000 */
[----:B------:R-:W2:Y:S01]  /*0560*/  LDG.E R25, desc[UR6][R12.64+0x8] ;  /* 0x000008060c197981 */ /* 0x000ea2000c1e1900 */
[----:B------:R-:W-:Y:S02]  /*0570*/  MOV R23, R9 ;  /* 0x0000000900177202 */ /* 0x000fe40000000f00 */
[----:B--2---:R-:W-:-:S13]  /*0580*/  ISETP.GE.AND P0, PT, R25, R22, PT ;  /* 0x000000161900720c */ /* 0x004fda0003f06270 */
[----:B------:R-:W-:Y:S05]  /*0590*/  @P0 BRA `(.L_x_7) ;  /* 0x0000000000180947 */ /* 0x000fea0003800000 */
[----:B------:R-:W-:-:S05]  /*05a0*/  IMAD.WIDE R16, R11, 0x4, R16 ;  /* 0x000000040b107825 */ /* 0x000fca00078e0210 */
[----:B------:R-:W2:Y:S01]  /*05b0*/  LDG.E R19, desc[UR6][R16.64+0x4] ;  /* 0x0000040610137981 */ /* 0x000ea2000c1e1900 */
[----:B------:R-:W-:Y:S02]  /*05c0*/  VIADD R11, R11, 0x1 ;  /* 0x000000010b0b7836 */ /* 0x000fe40000000000 */
[----:B------:R-:W-:Y:S01]  /*05d0*/  IMAD.MOV.U32 R23, RZ, RZ, R9 ;  /* 0x000000ffff177224 */ /* 0x000fe200078e0009 */
[----:B------:R0:W-:Y:S04]  /*05e0*/  STG.E desc[UR6][R16.64+0x4], R25 ;  /* 0x0000041910007986 */ /* 0x0001e8000c101906 */
[----:B--2---:R0:W-:Y:S02]  /*05f0*/  STG.E desc[UR6][R12.64+0x8], R19 ;  /* 0x000008130c007986 */ /* 0x0041e4000c101906 */
.L_x_7:
[----:B------:R-:W-:Y:S05]  /*0600*/  BSYNC.RECONVERGENT B3 ;  /* 0x0000000000037941 */ /* 0x000fea0003800200 */
.L_x_6:
[----:B0-----:R-:W-:-:S04]  /*0610*/  IADD3 R16, PT, PT, R21, -0x2, -R4 ;  /* 0xfffffffe15107810 */ /* 0x001fc80007ffe804 */
[----:B------:R-:W-:-:S13]  /*0620*/  ISETP.GE.U32.AND P0, PT, R16, 0x3, PT ;  /* 0x000000031000780c */ /* 0x000fda0003f06070 */
[----:B------:R-:W-:Y:S05]  /*0630*/  @!P0 BRA `(.L_x_5) ;  /* 0x0000000000b08947 */ /* 0x000fea0003800000 */
[----:B------:R-:W-:-:S07]  /*0640*/  IMAD.IADD R24, R23, 0x1, -R21 ;  /* 0x0000000117187824 */ /* 0x000fce00078e0a15 */
.L_x_10:
[----:B0-----:R-:W-:Y:S02]  /*0650*/  IMAD.U32 R16, RZ, RZ, UR4 ;  /* 0x00000004ff107e24 */ /* 0x001fe4000f8e00ff */
[----:B------:R-:W-:Y:S02]  /*0660*/  IMAD.U32 R17, RZ, RZ, UR5 ;  /* 0x00000005ff117e24 */ /* 0x000fe4000f8e00ff */
[----:B------:R-:W-:-:S05]  /*0670*/  IMAD.WIDE R16, R23, 0x4, R16 ;  /* 0x0000000417107825 */ /* 0x000fca00078e0210 */
[----:B------:R-:W2:Y:S02]  /*0680*/  LDG.E R29, desc[UR6][R16.64+-0x8] ;  /* 0xfffff806101d7981 */ /* 0x000ea4000c1e1900 */
[----:B--2--5:R-:W-:-:S13]  /*0690*/  ISETP.GE.AND P0, PT, R29, R22, PT ;  /* 0x000000161d00720c */ /* 0x024fda0003f06270 */
[----:B------:R-:W0:Y:S02]  /*06a0*/  @!P0 LDC.64 R18, c[0x0][0x388] ;  /* 0x0000e200ff128b82 */ /* 0x000e240000000a00 */
[----:B0-----:R-:W-:-:S05]  /*06b0*/  @!P0 IMAD.WIDE R18, R11, 0x4, R18 ;  /* 0x000000040b128825 */ /* 0x001fca00078e0212 */
[----:B------:R-:W2:Y:S04]  /*06c0*/  @!P0 LDG.E R25, desc[UR6][R18.64+0x4] ;  /* 0x0000040612198981 */ /* 0x000ea8000c1e1900 */
[----:B------:R0:W-:Y:S04]  /*06d0*/  @!P0 STG.E desc[UR6][R18.64+0x4], R29 ;  /* 0x0000041d12008986 */ /* 0x0001e8000c101906 */
[----:B------:R-:W3:Y:S01]  /*06e0*/  LDG.E R26, desc[UR6][R16.64+-0x4] ;  /* 0xfffffc06101a7981 */ /* 0x000ee2000c1e1900 */
[----:B------:R-:W-:-:S04]  /*06f0*/  @!P0 VIADD R27, R11, 0x1 ;  /* 0x000000010b1b8836 */ /* 0x000fc80000000000 */
[----:B------:R-:W-:Y:S01]  /*0700*/  @!P0 IMAD.MOV.U32 R11, RZ, RZ, R27 ;  /* 0x000000ffff0b8224 */ /* 0x000fe200078e001b */
[----:B--2---:R-:W-:Y:S01]  /*0710*/  @!P0 STG.E desc[UR6][R16.64+-0x8], R25 ;  /* 0xfffff81910008986 */ /* 0x004fe2000c101906 */
[----:B---3--:R-:W-:-:S13]  /*0720*/  ISETP.GE.AND P1, PT, R26, R22, PT ;  /* 0x000000161a00720c */ /* 0x008fda0003f26270 */
[----:B------:R-:W1:Y:S02]  /*0730*/  @!P1 LDC.64 R20, c[0x0][0x388] ;  /* 0x0000e200ff149b82 */ /* 0x000e640000000a00 */
[----:B-1----:R-:W-:-:S05]  /*0740*/  @!P1 IMAD.WIDE R20, R11, 0x4, R20 ;  /* 0x000000040b149825 */ /* 0x002fca00078e0214 */
[----:B------:R-:W2:Y:S04]  /*0750*/  @!P1 LDG.E R27, desc[UR6][R20.64+0x4] ;  /* 0x00000406141b9981 */ /* 0x000ea8000c1e1900 */
[----:B------:R-:W-:Y:S04]  /*0760*/  @!P1 STG.E desc[UR6][R20.64+0x4], R26 ;  /* 0x0000041a14009986 */ /* 0x000fe8000c101906 */
[----:B------:R-:W3:Y:S01]  /*0770*/  LDG.E R28, desc[UR6][R16.64] ;  /* 0x00000006101c7981 */ /* 0x000ee2000c1e1900 */
[----:B0-----:R-:W-:-:S05]  /*0780*/  @!P1 IADD3 R29, PT, PT, R11, 0x1, RZ ;  /* 0x000000010b1d9810 */ /* 0x001fca0007ffe0ff */
[----:B------:R-:W-:Y:S01]  /*0790*/  @!P1 IMAD.MOV.U32 R11, RZ, RZ, R29 ;  /* 0x000000ffff0b9224 */ /* 0x000fe200078e001d */
[----:B--2---:R0:W-:Y:S01]  /*07a0*/  @!P1 STG.E desc[UR6][R16.64+-0x4], R27 ;  /* 0xfffffc1b10009986 */ /* 0x0041e2000c101906 */
[----:B---3--:R-:W-:-:S13]  /*07b0*/  ISETP.GE.AND P0, PT, R28, R22, PT ;  /* 0x000000161c00720c */ /* 0x008fda0003f06270 */
[----:B------:R-:W1:Y:S02]  /*07c0*/  @!P0 LDC.64 R18, c[0x0][0x388] ;  /* 0x0000e200ff128b82 */ /* 0x000e640000000a00 */
[----:B-1----:R-:W-:-:S05]  /*07d0*/  @!P0 IMAD.WIDE R18, R11, 0x4, R18 ;  /* 0x000000040b128825 */ /* 0x002fca00078e0212 */
[----:B------:R-:W2:Y:S04]  /*07e0*/  @!P0 LDG.E R29, desc[UR6][R18.64+0x4] ;  /* 0x00000406121d8981 */ /* 0x000ea8000c1e1900 */
[----:B------:R1:W-:Y:S04]  /*07f0*/  @!P0 STG.E desc[UR6][R18.64+0x4], R28 ;  /* 0x0000041c12008986 */ /* 0x0003e8000c101906 */
[----:B0-----:R-:W3:Y:S01]  /*0800*/  LDG.E R27, desc[UR6][R16.64+0x4] ;  /* 0x00000406101b7981 */ /* 0x001ee2000c1e1900 */
[----:B------:R-:W-:-:S04]  /*0810*/  @!P0 VIADD R25, R11, 0x1 ;  /* 0x000000010b198836 */ /* 0x000fc80000000000 */
[----:B------:R-:W-:Y:S01]  /*0820*/  @!P0 IMAD.MOV.U32 R11, RZ, RZ, R25 ;  /* 0x000000ffff0b8224 */ /* 0x000fe200078e0019 */
[----:B--2---:R0:W-:Y:S01]  /*0830*/  @!P0 STG.E desc[UR6][R16.64], R29 ;  /* 0x0000001d10008986 */ /* 0x0041e2000c101906 */
[----:B---3--:R-:W-:-:S13]  /*0840*/  ISETP.GE.AND P1, PT, R27, R22, PT ;  /* 0x000000161b00720c */ /* 0x008fda0003f26270 */
[----:B------:R-:W2:Y:S02]  /*0850*/  @!P1 LDC.64 R20, c[0x0][0x388] ;  /* 0x0000e200ff149b82 */ /* 0x000ea40000000a00 */
[----:B--2---:R-:W-:-:S05]  /*0860*/  @!P1 IMAD.WIDE R20, R11, 0x4, R20 ;  /* 0x000000040b149825 */ /* 0x004fca00078e0214 */
[----:B------:R-:W2:Y:S01]  /*0870*/  @!P1 LDG.E R25, desc[UR6][R20.64+0x4] ;  /* 0x0000040614199981 */ /* 0x000ea2000c1e1900 */
[----:B------:R-:W-:Y:S02]  /*0880*/  VIADD R24, R24, 0x4 ;  /* 0x0000000418187836 */ /* 0x000fe40000000000 */
[----:B-1----:R-:W-:Y:S01]  /*0890*/  @!P1 VIADD R18, R11, 0x1 ;  /* 0x000000010b129836 */ /* 0x002fe20000000000 */
[----:B------:R0:W-:Y:S01]  /*08a0*/  @!P1 STG.E desc[UR6][R20.64+0x4], R27 ;  /* 0x0000041b14009986 */ /* 0x0001e2000c101906 */
[----:B------:R-:W-:Y:S01]  /*08b0*/  VIADD R23, R23, 0x4 ;  /* 0x0000000417177836 */ /* 0x000fe20000000000 */
[----:B------:R-:W-:Y:S01]  /*08c0*/  ISETP.NE.AND P0, PT, R24, -0x1, PT ;  /* 0xffffffff1800780c */ /* 0x000fe20003f05270 */
[----:B------:R-:W-:Y:S01]  /*08d0*/  @!P1 IMAD.MOV.U32 R11, RZ, RZ, R18 ;  /* 0x000000ffff0b9224 */ /* 0x000fe200078e0012 */
[----:B--2---:R0:W-:Y:S11]  /*08e0*/  @!P1 STG.E desc[UR6][R16.64+0x4], R25 ;  /* 0x0000041910009986 */ /* 0x0041f6000c101906 */
[----:B------:R-:W-:Y:S05]  /*08f0*/  @P0 BRA `(.L_x_10) ;  /* 0xfffffffc00540947 */ /* 0x000fea000383ffff */
.L_x_5:
[----:B------:R-:W-:Y:S05]  /*0900*/  BSYNC.RECONVERGENT B2 ;  /* 0x0000000000027941 */ /* 0x000fea0003800200 */
.L_x_4:
[----:B0-----:R-:W0:Y:S01]  /*0910*/  LDC.64 R16, c[0x0][0x388] ;  /* 0x0000e200ff107b82 */ /* 0x001e220000000a00 */
[----:B------:R-:W2:Y:S01]  /*0920*/  LDG.E R23, desc[UR6][R14.64+-0x4] ;  /* 0xfffffc060e177981 */ /* 0x000ea2000c1e1900 */
[----:B0-----:R-:W-:-:S05]  /*0930*/  IMAD.WIDE R16, R11, 0x4, R16 ;  /* 0x000000040b107825 */ /* 0x001fca00078e0210 */
[----:B------:R-:W3:Y:S01]  /*0940*/  LDG.E R19, desc[UR6][R16.64+0x4] ;  /* 0x0000040610137981 */ /* 0x000ee2000c1e1900 */
[----:B------:R-:W-:Y:S02]  /*0950*/  ISETP.GT.AND P0, PT, R3, R11, PT ;  /* 0x0000000b0300720c */ /* 0x000fe40003f04270 */
[----:B------:R-:W-:Y:S01]  /*0960*/  IADD3 R21, PT, PT, R11, 0x1, RZ ;  /* 0x000000010b157810 */ /* 0x000fe20007ffe0ff */
[----:B--2---:R0:W-:Y:S04]  /*0970*/  STG.E desc[UR6][R16.64+0x4], R23 ;  /* 0x0000041710007986 */ /* 0x0041e8000c101906 */
[----:B---3--:R0:W-:Y:S06]  /*0980*/  STG.E desc[UR6][R14.64+-0x4], R19 ;  /* 0xfffffc130e007986 */ /* 0x0081ec000c101906 */
[----:B------:R-:W-:Y:S05]  /*0990*/  @!P0 BRA `(.L_x_11) ;  /* 0xfffffff8005c8947 */ /* 0x000fea000383ffff */
[----:B------:R-:W-:Y:S05]  /*09a0*/  BSYNC.RELIABLE B1 ;  /* 0x0000000000017941 */ /* 0x000fea0003800100 */
.L_x_2:
[----:B------:R-:W-:Y:S01]  /*09b0*/  ISETP.GT.AND P0, PT, R3, R21, PT ;  /* 0x000000150300720c */ /* 0x000fe20003f04270 */
[----:B------:R-:W-:Y:S02]  /*09c0*/  VIADD R4, R11, 0x2 ;  /* 0x000000020b047836 */ /* 0x000fe40000000000 */
[----:B------:R-:W-:-:S10]  /*09d0*/  IMAD.MOV.U32 R21, RZ, RZ, R10 ;  /* 0x000000ffff157224 */ /* 0x000fd400078e000a */
[----:B------:R-:W-:Y:S05]  /*09e0*/  @P0 BRA `(.L_x_12) ;  /* 0xfffffff800280947 */ /* 0x000fea000383ffff */
[----:B------:R1:W5:Y:S01]  /*09f0*/  LDG.E R4, desc[UR6][R16.64+0x4] ;  /* 0x0000040610047981 */ /* 0x000362000c1e1900 */
[----:B------:R-:W-:Y:S05]  /*0a00*/  BRA `(.L_x_13) ;  /* 0x0000000000107947 */ /* 0x000fea0003800000 */
.L_x_3:
[----:B------:R-:W2:Y:S01]  /*0a10*/  LDG.E R13, desc[UR6][R12.64] ;  /* 0x000000060c0d7981 */ /* 0x000ea2000c1e1900 */
[----:B------:R-:W2:Y:S02]  /*0a20*/  LDC.64 R4, c[0x0][0x388] ;  /* 0x0000e200ff047b82 */ /* 0x000ea40000000a00 */
[----:B--2---:R-:W-:-:S06]  /*0a30*/  IMAD.WIDE R4, R13, 0x4, R4 ;  /* 0x000000040d047825 */ /* 0x004fcc00078e0204 */
[----:B------:R2:W5:Y:S02]  /*0a40*/  LDG.E R4, desc[UR6][R4.64] ;  /* 0x0000000604047981 */ /* 0x000564000c1e1900 */
.L_x_13:
[----:B------:R-:W-:Y:S05]  /*0a50*/  BSYNC.RECONVERGENT B0 ;  /* 0x0000000000007941 */ /* 0x000fea0003800200 */
.L_x_1:
[----:B------:R-:W-:Y:S05]  /*0a60*/  WARPSYNC.ALL ;  /* 0x0000000000007948 */ /* 0x000fea0003800000 */
[----:B-----5:R-:W-:Y:S02]  /*0a70*/  IMAD.MOV.U32 R7, RZ, RZ, R4 ;  /* 0x000000ffff077224 */ /* 0x020fe400078e0004 */
[----:B------:R-:W-:Y:S02]  /*0a80*/  IMAD.MOV.U32 R4, RZ, RZ, R0 ;  /* 0x000000ffff047224 */ /* 0x000fe400078e0000 */
[----:B--2---:R-:W-:-:S04]  /*0a90*/  IMAD.MOV.U32 R5, RZ, RZ, 0x0 ;  /* 0x00000000ff057424 */ /* 0x004fc800078e00ff */
[----:B01----:R-:W-:Y:S05]  /*0aa0*/  RET.REL.NODEC R4 `(_Z10findMedianPiS_iii) ;  /* 0xfffffff404547950 */ /* 0x003fea0003c3ffff */
        .weak           $__internal_0_$__cuda_sm20_div_rn_f64_full
        .type           $__internal_0_$__cuda_sm20_div_rn_f64_full,@function
        .size           $__internal_0_$__cuda_sm20_div_rn_f64_full,(.L_x_21 - $__internal_0_$__cuda_sm20_div_rn_f64_full)
$__internal_0_$__cuda_sm20_div_rn_f64_full:
[C---:B------:R-:W-:Y:S01]  /*0ab0*/  FSETP.GEU.AND P0, PT, |R7|.reuse, 1.469367938527859385e-39, PT ;  /* 0x001000000700780b */ /* 0x040fe20003f0e200 */
[----:B------:R-:W-:Y:S01]  /*0ac0*/  IMAD.MOV.U32 R10, RZ, RZ, 0x1 ;  /* 0x00000001ff0a7424 */ /* 0x000fe200078e00ff */
[C---:B------:R-:W-:Y:S02]  /*0ad0*/  LOP3.LUT R4, R7.reuse, 0x800fffff, RZ, 0xc0, !PT ;  /* 0x800fffff07047812 */ /* 0x040fe400078ec0ff */
[----:B------:R-:W-:Y:S02]  /*0ae0*/  LOP3.LUT R15, R7, 0x7ff00000, RZ, 0xc0, !PT ;  /* 0x7ff00000070f7812 */ /* 0x000fe400078ec0ff */
[----:B------:R-:W-:Y:S01]  /*0af0*/  LOP3.LUT R5, R4, 0x3ff00000, RZ, 0xfc, !PT ;  /* 0x3ff0000004057812 */ /* 0x000fe200078efcff */
[----:B------:R-:W-:Y:S01]  /*0b00*/  IMAD.MOV.U32 R4, RZ, RZ, R6 ;  /* 0x000000ffff047224 */ /* 0x000fe200078e0006 */
[----:B------:R-:W-:Y:S02]  /*0b10*/  LOP3.LUT R14, R9, 0x7ff00000, RZ, 0xc0, !PT ;  /* 0x7ff00000090e7812 */ /* 0x000fe400078ec0ff */
[----:B------:R-:W-:-:S02]  /*0b20*/  MOV R3, 0x1ca00000 ;  /* 0x1ca0000000037802 */ /* 0x000fc40000000f00 */
[----:B------:R-:W-:Y:S01]  /*0b30*/  ISETP.GE.U32.AND P1, PT, R14, R15, PT ;  /* 0x0000000f0e00720c */ /* 0x000fe20003f26070 */
[----:B------:R-:W-:Y:S01]  /*0b40*/  @!P0 DMUL R4, R6, 8.98846567431157953865e+307 ;  /* 0x7fe0000006048828 */ /* 0x000fe20000000000 */
[----:B------:R-:W-:-:S05]  /*0b50*/  IMAD.MOV.U32 R21, RZ, RZ, R14 ;  /* 0x000000ffff157224 */ /* 0x000fca00078e000e */
[----:B------:R-:W0:Y:S02]  /*0b60*/  MUFU.RCP64H R11, R5 ;  /* 0x00000005000b7308 */ /* 0x000e240000001800 */
[----:B0-----:R-:W-:-:S08]  /*0b70*/  DFMA R12, R10, -R4, 1 ;  /* 0x3ff000000a0c742b */ /* 0x001fd00000000804 */
[----:B------:R-:W-:-:S08]  /*0b80*/  DFMA R12, R12, R12, R12 ;  /* 0x0000000c0c0c722b */ /* 0x000fd0000000000c */
[----:B------:R-:W-:Y:S01]  /*0b90*/  DFMA R12, R10, R12, R10 ;  /* 0x0000000c0a0c722b */ /* 0x000fe2000000000a */
[----:B------:R-:W-:Y:S01]  /*0ba0*/  SEL R11, R3, 0x63400000, !P1 ;  /* 0x63400000030b7807 */ /* 0x000fe20004800000 */
[----:B------:R-:W-:Y:S01]  /*0bb0*/  IMAD.MOV.U32 R10, RZ, RZ, R8 ;  /* 0x000000ffff0a7224 */ /* 0x000fe200078e0008 */
[----:B------:R-:W-:Y:S02]  /*0bc0*/  FSETP.GEU.AND P1, PT, |R9|, 1.469367938527859385e-39, PT ;  /* 0x001000000900780b */ /* 0x000fe40003f2e200 */
[----:B------:R-:W-:-:S03]  /*0bd0*/  LOP3.LUT R11, R11, 0x800fffff, R9, 0xf8, !PT ;  /* 0x800fffff0b0b7812 */ /* 0x000fc600078ef809 */
[----:B------:R-:W-:-:S08]  /*0be0*/  DFMA R16, R12, -R4, 1 ;  /* 0x3ff000000c10742b */ /* 0x000fd00000000804 */
[----:B------:R-:W-:Y:S01]  /*0bf0*/  DFMA R12, R12, R16, R12 ;  /* 0x000000100c0c722b */ /* 0x000fe2000000000c */
[----:B------:R-:W-:Y:S10]  /*0c00*/  @P1 BRA `(.L_x_14) ;  /* 0x0000000000201947 */ /* 0x000ff40003800000 */
[----:B------:R-:W-:Y:S01]  /*0c10*/  LOP3.LUT R17, R7, 0x7ff00000, RZ, 0xc0, !PT ;  /* 0x7ff0000007117812 */ /* 0x000fe200078ec0ff */
[----:B------:R-:W-:-:S03]  /*0c20*/  IMAD.MOV.U32 R16, RZ, RZ, RZ ;  /* 0x000000ffff107224 */ /* 0x000fc600078e00ff */
[----:B------:R-:W-:-:S04]  /*0c30*/  ISETP.GE.U32.AND P1, PT, R14, R17, PT ;  /* 0x000000110e00720c */ /* 0x000fc80003f26070 */
[----:B------:R-:W-:-:S04]  /*0c40*/  SEL R17, R3, 0x63400000, !P1 ;  /* 0x6340000003117807 */ /* 0x000fc80004800000 */
[----:B------:R-:W-:-:S04]  /*0c50*/  LOP3.LUT R17, R17, 0x80000000, R9, 0xf8, !PT ;  /* 0x8000000011117812 */ /* 0x000fc800078ef809 */
[----:B------:R-:W-:-:S06]  /*0c60*/  LOP3.LUT R17, R17, 0x100000, RZ, 0xfc, !PT ;  /* 0x0010000011117812 */ /* 0x000fcc00078efcff */
[----:B------:R-:W-:-:S10]  /*0c70*/  DFMA R10, R10, 2, -R16 ;  /* 0x400000000a0a782b */ /* 0x000fd40000000810 */
[----:B------:R-:W-:-:S07]  /*0c80*/  LOP3.LUT R21, R11, 0x7ff00000, RZ, 0xc0, !PT ;  /* 0x7ff000000b157812 */ /* 0x000fce00078ec0ff */
.L_x_14:
[----:B------:R-:W-:Y:S01]  /*0c90*/  IMAD.MOV.U32 R20, RZ, RZ, R15 ;  /* 0x000000ffff147224 */ /* 0x000fe200078e000f */
[----:B------:R-:W-:Y:S01]  /*0ca0*/  @!P0 LOP3.LUT R20, R5, 0x7ff00000, RZ, 0xc0, !PT ;  /* 0x7ff0000005148812 */ /* 0x000fe200078ec0ff */
[----:B------:R-:W-:Y:S01]  /*0cb0*/  VIADD R15, R21, 0xffffffff ;  /* 0xffffffff150f7836 */ /* 0x000fe20000000000 */
[----:B------:R-:W-:-:S03]  /*0cc0*/  DMUL R16, R12, R10 ;  /* 0x0000000a0c107228 */ /* 0x000fc60000000000 */
[----:B------:R-:W-:Y:S01]  /*0cd0*/  VIADD R22, R20, 0xffffffff ;  /* 0xffffffff14167836 */ /* 0x000fe20000000000 */
[----:B------:R-:W-:-:S04]  /*0ce0*/  ISETP.GT.U32.AND P0, PT, R15, 0x7feffffe, PT ;  /* 0x7feffffe0f00780c */ /* 0x000fc80003f04070 */
[----:B------:R-:W-:Y:S01]  /*0cf0*/  ISETP.GT.U32.OR P0, PT, R22, 0x7feffffe, P0 ;  /* 0x7feffffe1600780c */ /* 0x000fe20000704470 */
[----:B------:R-:W-:-:S08]  /*0d00*/  DFMA R18, R16, -R4, R10 ;  /* 0x800000041012722b */ /* 0x000fd0000000000a */
[----:B------:R-:W-:-:S04]  /*0d10*/  DFMA R12, R12, R18, R16 ;  /* 0x000000120c0c722b */ /* 0x000fc80000000010 */
[----:B------:R-:W-:Y:S07]  /*0d20*/  @P0 BRA `(.L_x_15) ;  /* 0x00000000006c0947 */ /* 0x000fee0003800000 */
[----:B------:R-:W-:-:S04]  /*0d30*/  LOP3.LUT R9, R7, 0x7ff00000, RZ, 0xc0, !PT ;  /* 0x7ff0000007097812 */ /* 0x000fc800078ec0ff */
[CC--:B------:R-:W-:Y:S02]  /*0d40*/  VIADDMNMX R8, R14.reuse, -R9.reuse, 0xb9600000, !PT ;  /* 0xb96000000e087446 */ /* 0x0c0fe40007800909 */
[----:B------:R-:W-:Y:S02]  /*0d50*/  ISETP.GE.U32.AND P0, PT, R14, R9, PT ;  /* 0x000000090e00720c */ /* 0x000fe40003f06070 */
[----:B------:R-:W-:Y:S02]  /*0d60*/  VIMNMX R8, PT, PT, R8, 0x46a00000, PT ;  /* 0x46a0000008087848 */ /* 0x000fe40003fe0100 */
[----:B------:R-:W-:-:S05]  /*0d70*/  SEL R3, R3, 0x63400000, !P0 ;  /* 0x6340000003037807 */ /* 0x000fca0004000000 */
[----:B------:R-:W-:Y:S02]  /*0d80*/  IMAD.IADD R3, R8, 0x1, -R3 ;  /* 0x0000000108037824 */ /* 0x000fe400078e0a03 */
[----:B------:R-:W-:-:S03]  /*0d90*/  IMAD.MOV.U32 R8, RZ, RZ, RZ ;  /* 0x000000ffff087224 */ /* 0x000fc600078e00ff */
[----:B------:R-:W-:-:S06]  /*0da0*/  IADD3 R9, PT, PT, R3, 0x7fe00000, RZ ;  /* 0x7fe0000003097810 */ /* 0x000fcc0007ffe0ff */
[----:B------:R-:W-:-:S10]  /*0db0*/  DMUL R14, R12, R8 ;  /* 0x000000080c0e7228 */ /* 0x000fd40000000000 */
[----:B------:R-:W-:-:S13]  /*0dc0*/  FSETP.GTU.AND P0, PT, |R15|, 1.469367938527859385e-39, PT ;  /* 0x001000000f00780b */ /* 0x000fda0003f0c200 */
[----:B------:R-:W-:Y:S05]  /*0dd0*/  @P0 BRA `(.L_x_16) ;  /* 0x0000000000940947 */ /* 0x000fea0003800000 */
[----:B------:R-:W-:Y:S01]  /*0de0*/  DFMA R4, R12, -R4, R10 ;  /* 0x800000040c04722b */ /* 0x000fe2000000000a */
[----:B------:R-:W-:-:S09]  /*0df0*/  IMAD.MOV.U32 R8, RZ, RZ, RZ ;  /* 0x000000ffff087224 */ /* 0x000fd200078e00ff */
[C---:B------:R-:W-:Y:S02]  /*0e00*/  FSETP.NEU.AND P0, PT, R5.reuse, RZ, PT ;  /* 0x000000ff0500720b */ /* 0x040fe40003f0d000 */
[----:B------:R-:W-:-:S04]  /*0e10*/  LOP3.LUT R7, R5, 0x80000000, R7, 0x48, !PT ;  /* 0x8000000005077812 */ /* 0x000fc800078e4807 */
[----:B------:R-:W-:-:S07]  /*0e20*/  LOP3.LUT R9, R7, R9, RZ, 0xfc, !PT ;  /* 0x0000000907097212 */ /* 0x000fce00078efcff */
[----:B------:R-:W-:Y:S05]  /*0e30*/  @!P0 BRA `(.L_x_16) ;  /* 0x00000000007c8947 */ /* 0x000fea0003800000 */
[----:B------:R-:W-:Y:S01]  /*0e40*/  IMAD.MOV R5, RZ, RZ, -R3 ;  /* 0x000000ffff057224 */ /* 0x000fe200078e0a03 */
[----:B------:R-:W-:Y:S01]  /*0e50*/  DMUL.RP R8, R12, R8 ;  /* 0x000000080c087228 */ /* 0x000fe20000008000 */
[----:B------:R-:W-:Y:S01]  /*0e60*/  IMAD.MOV.U32 R4, RZ, RZ, RZ ;  /* 0x000000ffff047224 */ /* 0x000fe200078e00ff */
[----:B------:R-:W-:-:S05]  /*0e70*/  IADD3 R3, PT, PT, -R3, -0x43300000, RZ ;  /* 0xbcd0000003037810 */ /* 0x000fca0007ffe1ff */
[----:B------:R-:W-:-:S03]  /*0e80*/  DFMA R4, R14, -R4, R12 ;  /* 0x800000040e04722b */ /* 0x000fc6000000000c */
[----:B------:R-:W-:-:S07]  /*0e90*/  LOP3.LUT R7, R9, R7, RZ, 0x3c, !PT ;  /* 0x0000000709077212 */ /* 0x000fce00078e3cff */
[----:B------:R-:W-:-:S04]  /*0ea0*/  FSETP.NEU.AND P0, PT, |R5|, R3, PT ;  /* 0x000000030500720b */ /* 0x000fc80003f0d200 */
[----:B------:R-:W-:Y:S02]  /*0eb0*/  FSEL R14, R8, R14, !P0 ;  /* 0x0000000e080e7208 */ /* 0x000fe40004000000 */
[----:B------:R-:W-:Y:S01]  /*0ec0*/  FSEL R15, R7, R15, !P0 ;  /* 0x0000000f070f7208 */ /* 0x000fe20004000000 */
[----:B------:R-:W-:Y:S06]  /*0ed0*/  BRA `(.L_x_16) ;  /* 0x0000000000547947 */ /* 0x000fec0003800000 */
.L_x_15:
[----:B------:R-:W-:-:S14]  /*0ee0*/  DSETP.NAN.AND P0, PT, R8, R8, PT ;  /* 0x000000080800722a */ /* 0x000fdc0003f08000 */
[----:B------:R-:W-:Y:S05]  /*0ef0*/  @P0 BRA `(.L_x_17) ;  /* 0x0000000000440947 */ /* 0x000fea0003800000 */
[----:B------:R-:W-:-:S14]  /*0f00*/  DSETP.NAN.AND P0, PT, R6, R6, PT ;  /* 0x000000060600722a */ /* 0x000fdc0003f08000 */
[----:B------:R-:W-:Y:S05]  /*0f10*/  @P0 BRA `(.L_x_18) ;  /* 0x0000000000300947 */ /* 0x000fea0003800000 */
[----:B------:R-:W-:Y:S01]  /*0f20*/  ISETP.NE.AND P0, PT, R21, R20, PT ;  /* 0x000000141500720c */ /* 0x000fe20003f05270 */
[----:B------:R-:W-:Y:S02]  /*0f30*/  IMAD.MOV.U32 R14, RZ, RZ, 0x0 ;  /* 0x00000000ff0e7424 */ /* 0x000fe400078e00ff */
[----:B------:R-:W-:-:S10]  /*0f40*/  IMAD.MOV.U32 R15, RZ, RZ, -0x80000 ;  /* 0xfff80000ff0f7424 */ /* 0x000fd400078e00ff */
[----:B------:R-:W-:Y:S05]  /*0f50*/  @!P0 BRA `(.L_x_16) ;  /* 0x0000000000348947 */ /* 0x000fea0003800000 */
[----:B------:R-:W-:Y:S02]  /*0f60*/  ISETP.NE.AND P0, PT, R21, 0x7ff00000, PT ;  /* 0x7ff000001500780c */ /* 0x000fe40003f05270 */
[----:B------:R-:W-:Y:S02]  /*0f70*/  LOP3.LUT R15, R9, 0x80000000, R7, 0x48, !PT ;  /* 0x80000000090f7812 */ /* 0x000fe400078e4807 */
[----:B------:R-:W-:-:S13]  /*0f80*/  ISETP.EQ.OR P0, PT, R20, RZ, !P0 ;  /* 0x000000ff1400720c */ /* 0x000fda0004702670 */
[----:B------:R-:W-:Y:S01]  /*0f90*/  @P0 LOP3.LUT R3, R15, 0x7ff00000, RZ, 0xfc, !PT ;  /* 0x7ff000000f030812 */ /* 0x000fe200078efcff */
[----:B------:R-:W-:Y:S01]  /*0fa0*/  @!P0 IMAD.MOV.U32 R14, RZ, RZ, RZ ;  /* 0x000000ffff0e8224 */ /* 0x000fe200078e00ff */
[----:B------:R-:W-:-:S03]  /*0fb0*/  @P0 MOV R14, RZ ;  /* 0x000000ff000e0202 */ /* 0x000fc60000000f00 */
[----:B------:R-:W-:Y:S01]  /*0fc0*/  @P0 IMAD.MOV.U32 R15, RZ, RZ, R3 ;  /* 0x000000ffff0f0224 */ /* 0x000fe200078e0003 */
[----:B------:R-:W-:Y:S06]  /*0fd0*/  BRA `(.L_x_16) ;  /* 0x0000000000147947 */ /* 0x000fec0003800000 */
.L_x_18:
[----:B------:R-:W-:Y:S01]  /*0fe0*/  LOP3.LUT R15, R7, 0x80000, RZ, 0xfc, !PT ;  /* 0x00080000070f7812 */ /* 0x000fe200078efcff */
[----:B------:R-:W-:Y:S01]  /*0ff0*/  IMAD.MOV.U32 R14, RZ, RZ, R6 ;  /* 0x000000ffff0e7224 */ /* 0x000fe200078e0006 */
[----:B------:R-:W-:Y:S06]  /*1000*/  BRA `(.L_x_16) ;  /* 0x0000000000087947 */ /* 0x000fec0003800000 */
.L_x_17:
[----:B------:R-:W-:Y:S01]  /*1010*/  LOP3.LUT R15, R9, 0x80000, RZ, 0xfc, !PT ;  /* 0x00080000090f7812 */ /* 0x000fe200078efcff */
[----:B------:R-:W-:-:S07]  /*1020*/  IMAD.MOV.U32 R14, RZ, RZ, R8 ;  /* 0x000000ffff0e7224 */ /* 0x000fce00078e0008 */
.L_x_16:
[----:B------:R-:W-:Y:S02]  /*1030*/  IMAD.MOV.U32 R4, RZ, RZ, R0 ;  /* 0x000000ffff047224 */ /* 0x000fe400078e0000 */
[----:B------:R-:W-:-:S04]  /*1040*/  IMAD.MOV.U32 R5, RZ, RZ, 0x0 ;  /* 0x00000000ff057424 */ /* 0x000fc800078e00ff */
[----:B------:R-:W-:Y:S05]  /*1050*/  RET.REL.NODEC R4 `(_Z10findMedianPiS_iii) ;  /* 0xffffffec04e87950 */ /* 0x000fea0003c3ffff */
.L_x_19:
[----:B------:R-:W-:-:S00]  /*1060*/  BRA `(.L_x_19) ;  /* 0xfffffffc00fc7947 */ /* 0x000fc0000383ffff */
[----:B------:R-:W-:-:S00]  /*1070*/  NOP ;  /* 0x0000000000007918 */ /* 0x000fc00000000000 */
        /* <DEDUP_REMOVED lines=8> */
.L_x_21:


//--------------------- .nv.shared.reserved.0     --------------------------
	.section	.nv.shared.reserved.0,"aw",@nobits
	.weak		__nv_reservedSMEM_offset_0_alias
	.size		__nv_reservedSMEM_offset_0_alias, 0, 64
	.other		__nv_reservedSMEM_offset_0_alias,@"STO_CUDA_RESERVED_SHARED STV_DEFAULT"
__nv_reservedSMEM_offset_0_alias:
	.zero		0
	.zero		64


//--------------------- .nv.constant0._Z10findMedianPiS_iii --------------------------
	.section	.nv.constant0._Z10findMedianPiS_iii,"a",@progbits
	.sectionflags	@""
	.align	4
.nv.constant0._Z10findMedianPiS_iii:
	.zero		924


//--------------------- SYMBOLS --------------------------

	.type		.nv.reservedSmem.offset0,@object
	.size		.nv.reservedSmem.offset0,0x4
